//
// Generated by NVIDIA NVVM Compiler
//
// Compiler Build ID: CL-36424714
// Cuda compilation tools, release 13.0, V13.0.88
// Based on NVVM 20.0.0
//

.version 9.0
.target sm_100
.address_size 64

	// .globl	_Z10device_addPiS_S_

.visible .entry _Z10device_addPiS_S_(
	.param .u64 .ptr .align 1 _Z10device_addPiS_S__param_0,
	.param .u64 .ptr .align 1 _Z10device_addPiS_S__param_1,
	.param .u64 .ptr .align 1 _Z10device_addPiS_S__param_2
)
{
	.reg .b32 	%r<5>;
	.reg .b64 	%rd<11>;

	ld.param.u64 	%rd1, [_Z10device_addPiS_S__param_0];
	ld.param.u64 	%rd2, [_Z10device_addPiS_S__param_1];
	ld.param.u64 	%rd3, [_Z10device_addPiS_S__param_2];
	cvta.to.global.u64 	%rd4, %rd3;
	cvta.to.global.u64 	%rd5, %rd2;
	cvta.to.global.u64 	%rd6, %rd1;
	mov.u32 	%r1, %ctaid.x;
	mul.wide.u32 	%rd7, %r1, 4;
	add.s64 	%rd8, %rd6, %rd7;
	ld.global.u32 	%r2, [%rd8];
	add.s64 	%rd9, %rd5, %rd7;
	ld.global.u32 	%r3, [%rd9];
	add.s32 	%r4, %r3, %r2;
	add.s64 	%rd10, %rd4, %rd7;
	st.global.u32 	[%rd10], %r4;
	ret;

}


// ===== COMPILED SASS (sm_100) =====

	.target	sm_100

	.elftype	@"ET_EXEC"


//--------------------- .note.nv.tkinfo           --------------------------
	.section	.note.nv.tkinfo,"",@"SHT_NOTE"
	.sectionflags	@"SHF_NOTE_NV_TKINFO"
	.tkinfo
        /*0018*/ 	.word	0x00000002
        /*0030*/ 	.string	""
        /*0030*/ 	.string	"ptxas"
        /*0030*/ 	.string	"Cuda compilation tools, release 13.0, V13.0.88"
        /*0030*/ 	.string	"Build cuda_13.0.r13.0/compiler.36424714_0"
        /*0030*/ 	.string	"-arch sm_100 -m 64 "



//--------------------- .note.nv.cuinfo           --------------------------
	.section	.note.nv.cuinfo,"",@"SHT_NOTE"
	.sectionflags	@"SHF_NOTE_NV_CUINFO"
        /*0018*/ 	.short	0x0002
        /*001a*/ 	.short	0x0064
        /*001c*/ 	.short	0x0082
	.zero		2


//--------------------- .nv.info                  --------------------------
	.section	.nv.info,"",@"SHT_CUDA_INFO"
	.align	4


	//----- nvinfo : EIATTR_REGCOUNT
	.align		4
        /*0000*/ 	.byte	0x04, 0x2f
        /*0002*/ 	.short	(.L_1 - .L_0)
	.align		4
.L_0:
        /*0004*/ 	.word	index@(_Z10device_addPiS_S_)
        /*0008*/ 	.word	0x0000000c


	//----- nvinfo : EIATTR_FRAME_SIZE
	.align		4
.L_1:
        /*000c*/ 	.byte	0x04, 0x11
        /*000e*/ 	.short	(.L_3 - .L_2)
	.align		4
.L_2:
        /*0010*/ 	.word	index@(_Z10device_addPiS_S_)
        /*0014*/ 	.word	0x00000000


	//----- nvinfo : EIATTR_MIN_STACK_SIZE
	.align		4
.L_3:
        /*0018*/ 	.byte	0x04, 0x12
        /*001a*/ 	.short	(.L_5 - .L_4)
	.align		4
.L_4:
        /*001c*/ 	.word	index@(_Z10device_addPiS_S_)
        /*0020*/ 	.word	0x00000000
.L_5:


//--------------------- .nv.compat                --------------------------
	.section	.nv.compat,"",@"SHT_CUDA_COMPAT_INFO"
	.align	4
        /*0000*/ 	.byte	0x02, 0x09, 0x00, 0x00, 0x02, 0x02, 0x01, 0x00, 0x02, 0x05, 0x05, 0x00, 0x03, 0x07, 0x01, 0x01
        /*0010*/ 	.byte	0x02, 0x03, 0x00, 0x00, 0x02, 0x06, 0x01, 0x00, 0x04, 0x0b, 0x08, 0x00, 0x09, 0x00, 0x00, 0x00
        /*0020*/ 	.byte	0x00, 0x00, 0x00, 0x00


//--------------------- .nv.info._Z10device_addPiS_S_ --------------------------
	.section	.nv.info._Z10device_addPiS_S_,"",@"SHT_CUDA_INFO"
	.sectionflags	@""
	.align	4


	//----- nvinfo : EIATTR_CUDA_API_VERSION
	.align		4
        /*0000*/ 	.byte	0x04, 0x37
        /*0002*/ 	.short	(.L_7 - .L_6)
.L_6:
        /*0004*/ 	.word	0x00000082


	//----- nvinfo : EIATTR_KPARAM_INFO
	.align		4
.L_7:
        /*0008*/ 	.byte	0x04, 0x17
        /*000a*/ 	.short	(.L_9 - .L_8)
.L_8:
        /*000c*/ 	.word	0x00000000
        /*0010*/ 	.short	0x0002
        /*0012*/ 	.short	0x0010
        /*0014*/ 	.byte	0x00, 0xf5, 0x21, 0x00


	//----- nvinfo : EIATTR_KPARAM_INFO
	.align		4
.L_9:
        /*0018*/ 	.byte	0x04, 0x17
        /*001a*/ 	.short	(.L_11 - .L_10)
.L_10:
        /*001c*/ 	.word	0x00000000
        /*0020*/ 	.short	0x0001
        /*0022*/ 	.short	0x0008
        /*0024*/ 	.byte	0x00, 0xf5, 0x21, 0x00


	//----- nvinfo : EIATTR_KPARAM_INFO
	.align		4
.L_11:
        /*0028*/ 	.byte	0x04, 0x17
        /*002a*/ 	.short	(.L_13 - .L_12)
.L_12:
        /*002c*/ 	.word	0x00000000
        /*0030*/ 	.short	0x0000
        /*0032*/ 	.short	0x0000
        /*0034*/ 	.byte	0x00, 0xf5, 0x21, 0x00


	//----- nvinfo : EIATTR_SPARSE_MMA_MASK
	.align		4
.L_13:
        /*0038*/ 	.byte	0x03, 0x50
        /*003a*/ 	.short	0x0000


	//----- nvinfo : EIATTR_MAXREG_COUNT
	.align		4
        /*003c*/ 	.byte	0x03, 0x1b
        /*003e*/ 	.short	0x00ff


	//----- nvinfo : EIATTR_MERCURY_ISA_VERSION
	.align		4
        /*0040*/ 	.byte	0x03, 0x5f
        /*0042*/ 	.short	0x0101


	//----- nvinfo : EIATTR_VRC_CTA_INIT_COUNT
	.align		4
        /*0044*/ 	.byte	0x02, 0x4a
	.zero		1
	.zero		1


	//----- nvinfo : EIATTR_EXIT_INSTR_OFFSETS
	.align		4
        /*0048*/ 	.byte	0x04, 0x1c
        /*004a*/ 	.short	(.L_15 - .L_14)


	//   ....[0]....
.L_14:
        /*004c*/ 	.word	0x000000d0


	//----- nvinfo : EIATTR_CBANK_PARAM_SIZE
	.align		4
.L_15:
        /*0050*/ 	.byte	0x03, 0x19
        /*0052*/ 	.short	0x0018


	//----- nvinfo : EIATTR_PARAM_CBANK
	.align		4
        /*0054*/ 	.byte	0x04, 0x0a
        /*0056*/ 	.short	(.L_17 - .L_16)
	.align		4
.L_16:
        /*0058*/ 	.word	index@(.nv.constant0._Z10device_addPiS_S_)
        /*005c*/ 	.short	0x0380
        /*005e*/ 	.short	0x0018


	//----- nvinfo : EIATTR_SW_WAR
	.align		4
.L_17:
        /*0060*/ 	.byte	0x04, 0x36
        /*0062*/ 	.short	(.L_19 - .L_18)
.L_18:
        /*0064*/ 	.word	0x00000008
.L_19:


//--------------------- .nv.callgraph             --------------------------
	.section	.nv.callgraph,"",@"SHT_CUDA_CALLGRAPH"
	.align	4
	.sectionentsize	8
	.align		4
        /*0000*/ 	.word	0x00000000
	.align		4
        /*0004*/ 	.word	0xffffffff
	.align		4
        /*0008*/ 	.word	0x00000000
	.align		4
        /*000c*/ 	.word	0xfffffffe
	.align		4
        /*0010*/ 	.word	0x00000000
	.align		4
        /*0014*/ 	.word	0xfffffffd
	.align		4
        /*0018*/ 	.word	0x00000000
	.align		4
        /*001c*/ 	.word	0xfffffffc


//--------------------- .text._Z10device_addPiS_S_ --------------------------
	.section	.text._Z10device_addPiS_S_,"ax",@progbits
	.align	128
        .global         _Z10device_addPiS_S_
        .type           _Z10device_addPiS_S_,@function
        .size           _Z10device_addPiS_S_,(.L_x_1 - _Z10device_addPiS_S_)
        .other          _Z10device_addPiS_S_,@"STO_CUDA_ENTRY STV_DEFAULT"
_Z10device_addPiS_S_:
.text._Z10device_addPiS_S_:
[----:B------:R-:W-:Y:S01]  /*0000*/  LDC R1, c[0x0][0x37c] ;  /* 0x0000df00ff017b82 */ /* 0x000fe20000000800 */
[----:B------:R-:W0:Y:S07]  /*0010*/  S2R R9, SR_CTAID.X ;  /* 0x0000000000097919 */ /* 0x000e2e0000002500 */
[----:B------:R-:W0:Y:S01]  /*0020*/  LDC.64 R2, c[0x0][0x380] ;  /* 0x0000e000ff027b82 */ /* 0x000e220000000a00 */
[----:B------:R-:W1:Y:S07]  /*0030*/  LDCU.64 UR4, c[0x0][0x358] ;  /* 0x00006b00ff0477ac */ /* 0x000e6e0008000a00 */
[----:B------:R-:W2:Y:S08]  /*0040*/  LDC.64 R4, c[0x0][0x388] ;  /* 0x0000e200ff047b82 */ /* 0x000eb00000000a00 */
[----:B------:R-:W3:Y:S01]  /*0050*/  LDC.64 R6, c[0x0][0x390] ;  /* 0x0000e400ff067b82 */ /* 0x000ee20000000a00 */
[----:B0-----:R-:W-:-:S04]  /*0060*/  IMAD.WIDE.U32 R2, R9, 0x4, R2 ;  /* 0x0000000409027825 */ /* 0x001fc800078e0002 */
[C---:B--2---:R-:W-:Y:S02]  /*0070*/  IMAD.WIDE.U32 R4, R9.reuse, 0x4, R4 ;  /* 0x0000000409047825 */ /* 0x044fe400078e0004 */
[----:B-1----:R-:W2:Y:S04]  /*0080*/  LDG.E R2, desc[UR4][R2.64] ;  /* 0x0000000402027981 */ /* 0x002ea8000c1e1900 */
[----:B------:R-:W2:Y:S01]  /*0090*/  LDG.E R5, desc[UR4][R4.64] ;  /* 0x0000000404057981 */ /* 0x000ea2000c1e1900 */
[----:B---3--:R-:W-:Y:S01]  /*00a0*/  IMAD.WIDE.U32 R6, R9, 0x4, R6 ;  /* 0x0000000409067825 */ /* 0x008fe200078e0006 */
[----:B--2---:R-:W-:-:S05]  /*00b0*/  IADD3 R9, PT, PT, R2, R5, RZ ;  /* 0x0000000502097210 */ /* 0x004fca0007ffe0ff */
[----:B------:R-:W-:Y:S01]  /*00c0*/  STG.E desc[UR4][R6.64], R9 ;  /* 0x0000000906007986 */ /* 0x000fe2000c101904 */
[----:B------:R-:W-:Y:S05]  /*00d0*/  EXIT ;  /* 0x000000000000794d */ /* 0x000fea0003800000 */
.L_x_0:
[----:B------:R-:W-:-:S00]  /*00e0*/  BRA `(.L_x_0) ;  /* 0xfffffffc00fc7947 */ /* 0x000fc0000383ffff */
[----:B------:R-:W-:-:S00]  /*00f0*/  NOP ;  /* 0x0000000000007918 */ /* 0x000fc00000000000 */
        /* <DEDUP_REMOVED lines=8> */
.L_x_1:


//--------------------- .nv.shared.reserved.0     --------------------------
	.section	.nv.shared.reserved.0,"aw",@nobits
	.weak		__nv_reservedSMEM_offset_0_alias
	.size		__nv_reservedSMEM_offset_0_alias, 0, 64
	.other		__nv_reservedSMEM_offset_0_alias,@"STO_CUDA_RESERVED_SHARED STV_DEFAULT"
__nv_reservedSMEM_offset_0_alias:
	.zero		0
	.zero		64


//--------------------- .nv.constant0._Z10device_addPiS_S_ --------------------------
	.section	.nv.constant0._Z10device_addPiS_S_,"a",@progbits
	.sectionflags	@""
	.align	4
.nv.constant0._Z10device_addPiS_S_:
	.zero		920


//--------------------- SYMBOLS --------------------------

	.type		.nv.reservedSmem.offset0,@object
	.size		.nv.reservedSmem.offset0,0x4
